	.headerflags	@"EF_CUDA_TEXMODE_UNIFIED EF_CUDA_64BIT_ADDRESS EF_CUDA_SM86 EF_CUDA_VIRTUAL_SM(EF_CUDA_SM86)"
	.elftype	@"ET_EXEC"


//--------------------- .nv.info                  --------------------------
	.section	.nv.info,"",@"SHT_CUDA_INFO"
	.align	4


	//----- nvinfo : EIATTR_REGCOUNT
	.align		4
        /*0000*/ 	.byte	0x04, 0x2f
        /*0002*/ 	.short	(.L_1 - .L_0)
	.align		4
.L_0:
        /*0004*/ 	.word	index@(triton_per_fused__softmax_add_6)
        /*0008*/ 	.word	0x00000018


	//----- nvinfo : EIATTR_FRAME_SIZE
	.align		4
.L_1:
        /*000c*/ 	.byte	0x04, 0x11
        /*000e*/ 	.short	(.L_3 - .L_2)
	.align		4
.L_2:
        /*0010*/ 	.word	index@(triton_per_fused__softmax_add_6)
        /*0014*/ 	.word	0x00000000


	//----- nvinfo : EIATTR_MIN_STACK_SIZE
	.align		4
.L_3:
        /*0018*/ 	.byte	0x04, 0x12
        /*001a*/ 	.short	(.L_5 - .L_4)
	.align		4
.L_4:
        /*001c*/ 	.word	index@(triton_per_fused__softmax_add_6)
        /*0020*/ 	.word	0x00000000
.L_5:


//--------------------- .nv.info.triton_per_fused__softmax_add_6 --------------------------
	.section	.nv.info.triton_per_fused__softmax_add_6,"",@"SHT_CUDA_INFO"
	.sectionflags	@""
	.align	4


	//----- nvinfo : EIATTR_CUDA_API_VERSION
	.align		4
        /*0000*/ 	.byte	0x04, 0x37
        /*0002*/ 	.short	(.L_7 - .L_6)
.L_6:
        /*0004*/ 	.word	0x00000080


	//----- nvinfo : EIATTR_SW2861232_WAR
	.align		4
.L_7:
        /*0008*/ 	.byte	0x01, 0x35
	.zero		2


	//----- nvinfo : EIATTR_PARAM_CBANK
	.align		4
        /*000c*/ 	.byte	0x04, 0x0a
        /*000e*/ 	.short	(.L_9 - .L_8)
	.align		4
.L_8:
        /*0010*/ 	.word	index@(.nv.constant0.triton_per_fused__softmax_add_6)
        /*0014*/ 	.short	0x0160
        /*0016*/ 	.short	0x0028


	//----- nvinfo : EIATTR_CBANK_PARAM_SIZE
	.align		4
.L_9:
        /*0018*/ 	.byte	0x03, 0x19
        /*001a*/ 	.short	0x0028


	//----- nvinfo : EIATTR_KPARAM_INFO
	.align		4
        /*001c*/ 	.byte	0x04, 0x17
        /*001e*/ 	.short	(.L_11 - .L_10)
.L_10:
        /*0020*/ 	.word	0x00000000
        /*0024*/ 	.short	0x0005
        /*0026*/ 	.short	0x0020
        /*0028*/ 	.byte	0x00, 0xf4, 0x21, 0x00


	//----- nvinfo : EIATTR_KPARAM_INFO
	.align		4
.L_11:
        /*002c*/ 	.byte	0x04, 0x17
        /*002e*/ 	.short	(.L_13 - .L_12)
.L_12:
        /*0030*/ 	.word	0x00000000
        /*0034*/ 	.short	0x0004
        /*0036*/ 	.short	0x001c
        /*0038*/ 	.byte	0x00, 0xf0, 0x11, 0x00


	//----- nvinfo : EIATTR_KPARAM_INFO
	.align		4
.L_13:
        /*003c*/ 	.byte	0x04, 0x17
        /*003e*/ 	.short	(.L_15 - .L_14)
.L_14:
        /*0040*/ 	.word	0x00000000
        /*0044*/ 	.short	0x0003
        /*0046*/ 	.short	0x0018
        /*0048*/ 	.byte	0x00, 0xf0, 0x11, 0x00


	//----- nvinfo : EIATTR_KPARAM_INFO
	.align		4
.L_15:
        /*004c*/ 	.byte	0x04, 0x17
        /*004e*/ 	.short	(.L_17 - .L_16)
.L_16:
        /*0050*/ 	.word	0x00000000
        /*0054*/ 	.short	0x0002
        /*0056*/ 	.short	0x0010
        /*0058*/ 	.byte	0x00, 0xf4, 0x21, 0x00


	//----- nvinfo : EIATTR_KPARAM_INFO
	.align		4
.L_17:
        /*005c*/ 	.byte	0x04, 0x17
        /*005e*/ 	.short	(.L_19 - .L_18)
.L_18:
        /*0060*/ 	.word	0x00000000
        /*0064*/ 	.short	0x0001
        /*0066*/ 	.short	0x0008
        /*0068*/ 	.byte	0x00, 0xf4, 0x21, 0x00


	//----- nvinfo : EIATTR_KPARAM_INFO
	.align		4
.L_19:
        /*006c*/ 	.byte	0x04, 0x17
        /*006e*/ 	.short	(.L_21 - .L_20)
.L_20:
        /*0070*/ 	.word	0x00000000
        /*0074*/ 	.short	0x0000
        /*0076*/ 	.short	0x0000
        /*0078*/ 	.byte	0x00, 0xf4, 0x21, 0x00


	//----- nvinfo : EIATTR_MAXREG_COUNT
	.align		4
.L_21:
        /*007c*/ 	.byte	0x03, 0x1b
        /*007e*/ 	.short	0x00ff


	//----- nvinfo : EIATTR_COOP_GROUP_MASK_REGIDS
	.align		4
        /*0080*/ 	.byte	0x04, 0x29
        /*0082*/ 	.short	(.L_23 - .L_22)


	//   ....[0]....
.L_22:
        /*0084*/ 	.word	0xffffffff


	//   ....[1]....
        /*0088*/ 	.word	0xffffffff


	//   ....[2]....
        /*008c*/ 	.word	0xffffffff


	//   ....[3]....
        /*0090*/ 	.word	0xffffffff


	//   ....[4]....
        /*0094*/ 	.word	0xffffffff


	//   ....[5]....
        /*0098*/ 	.word	0xffffffff


	//   ....[6]....
        /*009c*/ 	.word	0xffffffff


	//   ....[7]....
        /*00a0*/ 	.word	0xffffffff


	//   ....[8]....
        /*00a4*/ 	.word	0xffffffff


	//   ....[9]....
        /*00a8*/ 	.word	0xffffffff


	//   ....[10]....
        /*00ac*/ 	.word	0xffffffff


	//   ....[11]....
        /*00b0*/ 	.word	0xffffffff


	//   ....[12]....
        /*00b4*/ 	.word	0xffffffff


	//   ....[13]....
        /*00b8*/ 	.word	0xffffffff


	//   ....[14]....
        /*00bc*/ 	.word	0xffffffff


	//   ....[15]....
        /*00c0*/ 	.word	0xffffffff


	//   ....[16]....
        /*00c4*/ 	.word	0xffffffff


	//   ....[17]....
        /*00c8*/ 	.word	0xffffffff


	//   ....[18]....
        /*00cc*/ 	.word	0xffffffff


	//   ....[19]....
        /*00d0*/ 	.word	0xffffffff


	//----- nvinfo : EIATTR_COOP_GROUP_INSTR_OFFSETS
	.align		4
.L_23:
        /*00d4*/ 	.byte	0x04, 0x28
        /*00d6*/ 	.short	(.L_25 - .L_24)


	//   ....[0]....
.L_24:
        /*00d8*/ 	.word	0x00000350


	//   ....[1]....
        /*00dc*/ 	.word	0x00000380


	//   ....[2]....
        /*00e0*/ 	.word	0x000003d0


	//   ....[3]....
        /*00e4*/ 	.word	0x00000400


	//   ....[4]....
        /*00e8*/ 	.word	0x00000450


	//   ....[5]....
        /*00ec*/ 	.word	0x00000480


	//   ....[6]....
        /*00f0*/ 	.word	0x000004d0


	//   ....[7]....
        /*00f4*/ 	.word	0x00000500


	//   ....[8]....
        /*00f8*/ 	.word	0x00000550


	//   ....[9]....
        /*00fc*/ 	.word	0x00000580


	//   ....[10]....
        /*0100*/ 	.word	0x00000790


	//   ....[11]....
        /*0104*/ 	.word	0x000007c0


	//   ....[12]....
        /*0108*/ 	.word	0x000007e0


	//   ....[13]....
        /*010c*/ 	.word	0x00000800


	//   ....[14]....
        /*0110*/ 	.word	0x00000820


	//   ....[15]....
        /*0114*/ 	.word	0x00000840


	//   ....[16]....
        /*0118*/ 	.word	0x00000860


	//   ....[17]....
        /*011c*/ 	.word	0x00000880


	//   ....[18]....
        /*0120*/ 	.word	0x000008a0


	//   ....[19]....
        /*0124*/ 	.word	0x000008c0


	//----- nvinfo : EIATTR_EXIT_INSTR_OFFSETS
	.align		4
.L_25:
        /*0128*/ 	.byte	0x04, 0x1c
        /*012a*/ 	.short	(.L_27 - .L_26)


	//   ....[0]....
.L_26:
        /*012c*/ 	.word	0x00000a80


	//   ....[1]....
        /*0130*/ 	.word	0x00000aa0


	//----- nvinfo : EIATTR_REQNTID
	.align		4
.L_27:
        /*0134*/ 	.byte	0x04, 0x10
        /*0136*/ 	.short	(.L_29 - .L_28)
.L_28:
        /*0138*/ 	.word	0x00000080
        /*013c*/ 	.word	0x00000001
        /*0140*/ 	.word	0x00000001
.L_29:


//--------------------- .nv.callgraph             --------------------------
	.section	.nv.callgraph,"",@"SHT_CUDA_CALLGRAPH"
	.align	4
	.sectionentsize	8
	.align		4
        /*0000*/ 	.word	0x00000000
	.align		4
        /*0004*/ 	.word	0xffffffff
	.align		4
        /*0008*/ 	.word	0x00000000
	.align		4
        /*000c*/ 	.word	0xfffffffe
	.align		4
        /*0010*/ 	.word	0x00000000
	.align		4
        /*0014*/ 	.word	0xfffffffd
	.align		4
        /*0018*/ 	.word	0x00000000
	.align		4
        /*001c*/ 	.word	0xfffffffc


//--------------------- .nv.rel.action            --------------------------
	.section	.nv.rel.action,"",@"SHT_CUDA_RELOCINFO"
	.align	8
	.sectionentsize	8
        /*0000*/ 	.byte	0x73, 0x00, 0x00, 0x00, 0x00, 0x00, 0x00, 0x00, 0x00, 0x00, 0x00, 0x11, 0x25, 0x00, 0x05, 0x36


//--------------------- .nv.constant0.triton_per_fused__softmax_add_6 --------------------------
	.section	.nv.constant0.triton_per_fused__softmax_add_6,"a",@progbits
	.sectionflags	@""
	.align	4
.nv.constant0.triton_per_fused__softmax_add_6:
	.zero		392


//--------------------- .text.triton_per_fused__softmax_add_6 --------------------------
	.section	.text.triton_per_fused__softmax_add_6,"ax",@progbits
	.sectioninfo	@"SHI_REGISTERS=24"
	.align	128
        .global         triton_per_fused__softmax_add_6
        .type           triton_per_fused__softmax_add_6,@function
        .size           triton_per_fused__softmax_add_6,(.L_x_1 - triton_per_fused__softmax_add_6)
        .other          triton_per_fused__softmax_add_6,@"STO_CUDA_ENTRY STV_DEFAULT"
triton_per_fused__softmax_add_6:
.text.triton_per_fused__softmax_add_6:
[----:B------:R-:W-:Y:S02]  /*0000*/  MOV R1, c[0x0][0x28] ;  /* 0x00000a0000017a02 */ /* 0x000fe40000000f00 */
[----:B------:R-:W0:Y:S01]  /*0010*/  S2R R4, SR_TID.X ;  /* 0x0000000000047919 */ /* 0x000e220000002100 */
[----:B------:R-:W1:Y:S01]  /*0020*/  S2UR UR4, SR_CTAID.X ;  /* 0x00000000000479c3 */ /* 0x000e620000002500 */
[----:B0-----:R-:W-:Y:S01]  /*0030*/  SHF.R.U32.HI R0, RZ, 0x5, R4 ;  /* 0x00000005ff007819 */ /* 0x001fe20000011604 */
[----:B-1----:R-:W-:-:S03]  /*0040*/  USHF.L.U32 UR4, UR4, 0x3, URZ ;  /* 0x0000000304047899 */ /* 0x002fc6000800063f */
[----:B------:R-:W-:-:S04]  /*0050*/  SGXT.U32 R0, R0, 0x2 ;  /* 0x000000020000781a */ /* 0x000fc80000000000 */
[----:B------:R-:W-:Y:S01]  /*0060*/  LOP3.LUT R3, R0, UR4, RZ, 0xfc, !PT ;  /* 0x0000000400037c12 */ /* 0x000fe2000f8efcff */
[----:B------:R-:W-:Y:S01]  /*0070*/  ULDC.64 UR4, c[0x0][0x118] ;  /* 0x0000460000047ab9 */ /* 0x000fe20000000a00 */
[----:B------:R-:W-:Y:S02]  /*0080*/  SHF.L.U32 R0, R4, 0x1, RZ ;  /* 0x0000000104007819 */ /* 0x000fe400000006ff */
[C---:B------:R-:W-:Y:S01]  /*0090*/  LOP3.LUT R6, R3.reuse, 0x4, RZ, 0xfc, !PT ;  /* 0x0000000403067812 */ /* 0x040fe200078efcff */
[----:B------:R-:W-:Y:S01]  /*00a0*/  IMAD.HI R2, R3, 0x51eb851f, RZ ;  /* 0x51eb851f03027827 */ /* 0x000fe200078e02ff */
[----:B------:R-:W-:-:S03]  /*00b0*/  LOP3.LUT R8, R0, 0x3e, RZ, 0xc0, !PT ;  /* 0x0000003e00087812 */ /* 0x000fc600078ec0ff */
[----:B------:R-:W-:Y:S01]  /*00c0*/  IMAD.HI R0, R6, 0x51eb851f, RZ ;  /* 0x51eb851f06007827 */ /* 0x000fe200078e02ff */
[----:B------:R-:W-:Y:S02]  /*00d0*/  SHF.R.U32.HI R5, RZ, 0x1f, R2 ;  /* 0x0000001fff057819 */ /* 0x000fe40000011602 */
[----:B------:R-:W-:Y:S01]  /*00e0*/  ISETP.GE.U32.AND P0, PT, R8, 0x32, PT ;  /* 0x000000320800780c */ /* 0x000fe20003f06070 */
[C---:B------:R-:W-:Y:S01]  /*00f0*/  IMAD R17, R3.reuse, 0x32, R8 ;  /* 0x0000003203117824 */ /* 0x040fe200078e0208 */
[----:B------:R-:W-:Y:S02]  /*0100*/  LEA.HI.SX32 R2, R2, R5, 0x1c ;  /* 0x0000000502027211 */ /* 0x000fe400078fe2ff */
[----:B------:R-:W-:Y:S02]  /*0110*/  SHF.R.U32.HI R7, RZ, 0x1f, R0 ;  /* 0x0000001fff077819 */ /* 0x000fe40000011600 */
[----:B------:R-:W-:Y:S01]  /*0120*/  ISETP.LT.AND P1, PT, R3, 0x190, !P0 ;  /* 0x000001900300780c */ /* 0x000fe20004721270 */
[----:B------:R-:W-:Y:S01]  /*0130*/  IMAD R5, R2, -0x32, R3 ;  /* 0xffffffce02057824 */ /* 0x000fe200078e0203 */
[----:B------:R-:W-:-:S02]  /*0140*/  LEA.HI.SX32 R9, R0, R7, 0x1c ;  /* 0x0000000700097211 */ /* 0x000fc400078fe2ff */
[----:B------:R-:W-:Y:S01]  /*0150*/  MOV R0, 0x4 ;  /* 0x0000000400007802 */ /* 0x000fe20000000f00 */
[----:B------:R-:W-:Y:S01]  /*0160*/  IMAD R5, R5, 0x32, R8 ;  /* 0x0000003205057824 */ /* 0x000fe200078e0208 */
[----:B------:R-:W-:Y:S01]  /*0170*/  ISETP.LT.AND P0, PT, R6, 0x190, !P0 ;  /* 0x000001900600780c */ /* 0x000fe20004701270 */
[----:B------:R-:W-:Y:S02]  /*0180*/  IMAD R13, R9, -0x32, R6 ;  /* 0xffffffce090d7824 */ /* 0x000fe400078e0206 */
[----:B------:R-:W-:Y:S02]  /*0190*/  IMAD R7, R2, 0x9e0, R5 ;  /* 0x000009e002077824 */ /* 0x000fe400078e0205 */
[----:B------:R-:W-:Y:S01]  /*01a0*/  CS2R R2, SRZ ;  /* 0x0000000000027805 */ /* 0x000fe2000001ff00 */
[----:B------:R-:W-:Y:S01]  /*01b0*/  CS2R R4, SRZ ;  /* 0x0000000000047805 */ /* 0x000fe2000001ff00 */
[----:B------:R-:W-:-:S04]  /*01c0*/  IMAD.WIDE R10, R17, R0, c[0x0][0x160] ;  /* 0x00005800110a7625 */ /* 0x000fc800078e0200 */
[-C--:B------:R-:W-:Y:S01]  /*01d0*/  IMAD.WIDE R14, R7, R0.reuse, c[0x0][0x168] ;  /* 0x00005a00070e7625 */ /* 0x080fe200078e0200 */
[----:B------:R-:W2:Y:S03]  /*01e0*/  @P1 LDG.E.64 R2, [R10.64] ;  /* 0x000000040a021981 */ /* 0x000ea6000c1e1b00 */
[----:B------:R-:W-:Y:S01]  /*01f0*/  IMAD R8, R13, 0x32, R8 ;  /* 0x000000320d087824 */ /* 0x000fe200078e0208 */
[----:B------:R-:W2:Y:S01]  /*0200*/  @P1 LDG.E.64 R4, [R14.64] ;  /* 0x000000040e041981 */ /* 0x000ea2000c1e1b00 */
[----:B------:R-:W-:Y:S02]  /*0210*/  IADD3 R13, R17, 0xc8, RZ ;  /* 0x000000c8110d7810 */ /* 0x000fe40007ffe0ff */
[----:B------:R-:W-:Y:S01]  /*0220*/  IMAD R9, R9, 0x9e0, R8 ;  /* 0x000009e009097824 */ /* 0x000fe200078e0208 */
[----:B------:R-:W-:Y:S01]  /*0230*/  CS2R R18, SRZ ;  /* 0x0000000000127805 */ /* 0x000fe2000001ff00 */
[----:B------:R-:W-:Y:S01]  /*0240*/  CS2R R20, SRZ ;  /* 0x0000000000147805 */ /* 0x000fe2000001ff00 */
[----:B------:R-:W-:-:S04]  /*0250*/  IMAD.WIDE R12, R13, R0, c[0x0][0x160] ;  /* 0x000058000d0c7625 */ /* 0x000fc800078e0200 */
[----:B------:R-:W-:Y:S01]  /*0260*/  IMAD.WIDE R16, R9, R0, c[0x0][0x168] ;  /* 0x00005a0009107625 */ /* 0x000fe200078e0200 */
[----:B------:R-:W3:Y:S04]  /*0270*/  @P0 LDG.E.64 R18, [R12.64] ;  /* 0x000000040c120981 */ /* 0x000ee8000c1e1b00 */
[----:B------:R-:W3:Y:S01]  /*0280*/  @P0 LDG.E.64 R20, [R16.64] ;  /* 0x0000000410140981 */ /* 0x000ee2000c1e1b00 */
[----:B--2---:R-:W-:Y:S01]  /*0290*/  FADD R3, R5, R3 ;  /* 0x0000000305037221 */ /* 0x004fe20000000000 */
[----:B------:R-:W-:-:S04]  /*02a0*/  FADD R2, R4, R2 ;  /* 0x0000000204027221 */ /* 0x000fc80000000000 */
[----:B------:R-:W-:Y:S02]  /*02b0*/  FSEL R5, R3, -INF , P1 ;  /* 0xff80000003057808 */ /* 0x000fe40000800000 */
[----:B------:R-:W-:-:S04]  /*02c0*/  FSEL R4, R2, -INF , P1 ;  /* 0xff80000002047808 */ /* 0x000fc80000800000 */
[----:B------:R-:W-:Y:S01]  /*02d0*/  FSETP.GT.AND P2, PT, R4, R5, PT ;  /* 0x000000050400720b */ /* 0x000fe20003f44000 */
[----:B---3--:R-:W-:Y:S01]  /*02e0*/  FADD R18, R20, R18 ;  /* 0x0000001214127221 */ /* 0x008fe20000000000 */
[----:B------:R-:W-:Y:S01]  /*02f0*/  FADD R19, R21, R19 ;  /* 0x0000001315137221 */ /* 0x000fe20000000000 */
[----:B------:R-:W-:-:S03]  /*0300*/  FSETP.NAN.AND P3, PT, R4, R4, PT ;  /* 0x000000040400720b */ /* 0x000fc60003f68000 */
[----:B------:R-:W-:Y:S02]  /*0310*/  FSEL R6, R18, -INF , P0 ;  /* 0xff80000012067808 */ /* 0x000fe40000000000 */
[----:B------:R-:W-:-:S05]  /*0320*/  FSEL R11, R19, -INF , P0 ;  /* 0xff800000130b7808 */ /* 0x000fca0000000000 */
[----:B------:R-:W-:Y:S02]  /*0330*/  @!P2 FSEL R4, R4, R5, P3 ;  /* 0x000000050404a208 */ /* 0x000fe40001800000 */
[----:B------:R-:W-:-:S03]  /*0340*/  FSETP.GT.AND P2, PT, R6, R11, PT ;  /* 0x0000000b0600720b */ /* 0x000fc60003f44000 */
[----:B------:R-:W0:Y:S01]  /*0350*/  SHFL.BFLY PT, R5, R4, 0x10, 0x1f ;  /* 0x0e001f0004057f89 */ /* 0x000e2200000e0000 */
[----:B------:R-:W-:-:S09]  /*0360*/  FSETP.NAN.AND P3, PT, R6, R6, PT ;  /* 0x000000060600720b */ /* 0x000fd20003f68000 */
[----:B------:R-:W-:-:S05]  /*0370*/  @!P2 FSEL R6, R6, R11, P3 ;  /* 0x0000000b0606a208 */ /* 0x000fca0001800000 */
[----:B------:R-:W1:Y:S01]  /*0380*/  SHFL.BFLY PT, R11, R6, 0x10, 0x1f ;  /* 0x0e001f00060b7f89 */ /* 0x000e6200000e0000 */
[C---:B0-----:R-:W-:Y:S02]  /*0390*/  FSETP.GT.AND P2, PT, R4.reuse, R5, PT ;  /* 0x000000050400720b */ /* 0x041fe40003f44000 */
[----:B------:R-:W-:-:S11]  /*03a0*/  FSETP.NAN.AND P3, PT, R4, R4, PT ;  /* 0x000000040400720b */ /* 0x000fd60003f68000 */
[----:B------:R-:W-:Y:S02]  /*03b0*/  @!P2 FSEL R4, R4, R5, P3 ;  /* 0x000000050404a208 */ /* 0x000fe40001800000 */
[----:B-1----:R-:W-:-:S03]  /*03c0*/  FSETP.GT.AND P2, PT, R6, R11, PT ;  /* 0x0000000b0600720b */ /* 0x002fc60003f44000 */
        /* <DEDUP_REMOVED lines=31> */
[C---:B-1----:R-:W-:Y:S02]  /*05c0*/  FSETP.GT.AND P2, PT, R6.reuse, R11, PT ;  /* 0x0000000b0600720b */ /* 0x042fe40003f44000 */
[----:B------:R-:W-:Y:S01]  /*05d0*/  FSETP.NAN.AND P3, PT, R6, R6, PT ;  /* 0x000000060600720b */ /* 0x000fe20003f68000 */
[--C-:B------:R-:W-:Y:S01]  /*05e0*/  FADD R2, R2, -R4.reuse ;  /* 0x8000000402027221 */ /* 0x100fe20000000000 */
[----:B------:R-:W-:-:S03]  /*05f0*/  FADD R3, R3, -R4 ;  /* 0x8000000403037221 */ /* 0x000fc60000000000 */
[----:B------:R-:W-:Y:S01]  /*0600*/  FMUL R5, R2, 1.4426950216293334961 ;  /* 0x3fb8aa3b02057820 */ /* 0x000fe20000400000 */
[----:B------:R-:W-:-:S05]  /*0610*/  FMUL R8, R3, 1.4426950216293334961 ;  /* 0x3fb8aa3b03087820 */ /* 0x000fca0000400000 */
[----:B------:R-:W-:Y:S02]  /*0620*/  @!P2 FSEL R6, R6, R11, P3 ;  /* 0x0000000b0606a208 */ /* 0x000fe40001800000 */
[----:B------:R-:W-:-:S03]  /*0630*/  FSETP.GEU.AND P2, PT, R5, -126, PT ;  /* 0xc2fc00000500780b */ /* 0x000fc60003f4e000 */
[--C-:B------:R-:W-:Y:S01]  /*0640*/  FADD R18, R18, -R6.reuse ;  /* 0x8000000612127221 */ /* 0x100fe20000000000 */
[----:B------:R-:W-:Y:S01]  /*0650*/  FADD R6, R19, -R6 ;  /* 0x8000000613067221 */ /* 0x000fe20000000000 */
[----:B------:R-:W-:Y:S02]  /*0660*/  FSETP.GEU.AND P3, PT, R8, -126, PT ;  /* 0xc2fc00000800780b */ /* 0x000fe40003f6e000 */
[----:B------:R-:W-:Y:S01]  /*0670*/  FMUL R18, R18, 1.4426950216293334961 ;  /* 0x3fb8aa3b12127820 */ /* 0x000fe20000400000 */
[----:B------:R-:W-:-:S04]  /*0680*/  FMUL R6, R6, 1.4426950216293334961 ;  /* 0x3fb8aa3b06067820 */ /* 0x000fc80000400000 */
[----:B------:R-:W-:Y:S02]  /*0690*/  FSETP.GEU.AND P4, PT, R18, -126, PT ;  /* 0xc2fc00001200780b */ /* 0x000fe40003f8e000 */
[----:B------:R-:W-:Y:S01]  /*06a0*/  FSETP.GEU.AND P5, PT, R6, -126, PT ;  /* 0xc2fc00000600780b */ /* 0x000fe20003fae000 */
[----:B------:R-:W-:-:S03]  /*06b0*/  @!P2 FMUL R5, R5, 0.5 ;  /* 0x3f0000000505a820 */ /* 0x000fc60000400000 */
[----:B------:R-:W-:Y:S01]  /*06c0*/  @!P3 FMUL R8, R8, 0.5 ;  /* 0x3f0000000808b820 */ /* 0x000fe20000400000 */
[----:B------:R-:W0:Y:S08]  /*06d0*/  MUFU.EX2 R4, R5 ;  /* 0x0000000500047308 */ /* 0x000e300000000800 */
[----:B------:R-:W1:Y:S01]  /*06e0*/  MUFU.EX2 R11, R8 ;  /* 0x00000008000b7308 */ /* 0x000e620000000800 */
[----:B------:R-:W-:Y:S01]  /*06f0*/  @!P4 FMUL R18, R18, 0.5 ;  /* 0x3f0000001212c820 */ /* 0x000fe20000400000 */
[----:B------:R-:W-:-:S06]  /*0700*/  @!P5 FMUL R6, R6, 0.5 ;  /* 0x3f0000000606d820 */ /* 0x000fcc0000400000 */
[----:B------:R-:W2:Y:S08]  /*0710*/  MUFU.EX2 R2, R18 ;  /* 0x0000001200027308 */ /* 0x000eb00000000800 */
[----:B------:R-:W3:Y:S01]  /*0720*/  MUFU.EX2 R3, R6 ;  /* 0x0000000600037308 */ /* 0x000ee20000000800 */
[----:B0-----:R-:W-:Y:S01]  /*0730*/  @!P2 FMUL R4, R4, R4 ;  /* 0x000000040404a220 */ /* 0x001fe20000400000 */
[----:B-1----:R-:W-:-:S04]  /*0740*/  @!P3 FMUL R11, R11, R11 ;  /* 0x0000000b0b0bb220 */ /* 0x002fc80000400000 */
[----:B------:R-:W-:Y:S01]  /*0750*/  FADD R10, R4, R11 ;  /* 0x0000000b040a7221 */ /* 0x000fe20000000000 */
[----:B--2---:R-:W-:-:S04]  /*0760*/  @!P4 FMUL R2, R2, R2 ;  /* 0x000000020202c220 */ /* 0x004fc80000400000 */
[----:B------:R-:W-:Y:S01]  /*0770*/  FSEL R10, R10, RZ, P1 ;  /* 0x000000ff0a0a7208 */ /* 0x000fe20000800000 */
[----:B---3--:R-:W-:-:S04]  /*0780*/  @!P5 FMUL R3, R3, R3 ;  /* 0x000000030303d220 */ /* 0x008fc80000400000 */
[----:B------:R-:W0:Y:S01]  /*0790*/  SHFL.BFLY PT, R13, R10, 0x10, 0x1f ;  /* 0x0e001f000a0d7f89 */ /* 0x000e2200000e0000 */
[----:B------:R-:W-:-:S05]  /*07a0*/  FADD R5, R2, R3 ;  /* 0x0000000302057221 */ /* 0x000fca0000000000 */
[----:B------:R-:W-:-:S05]  /*07b0*/  FSEL R5, R5, RZ, P0 ;  /* 0x000000ff05057208 */ /* 0x000fca0000000000 */
[----:B------:R-:W1:Y:S01]  /*07c0*/  SHFL.BFLY PT, R8, R5, 0x10, 0x1f ;  /* 0x0e001f0005087f89 */ /* 0x000e6200000e0000 */
[----:B0-----:R-:W-:-:S05]  /*07d0*/  FADD R13, R10, R13 ;  /* 0x0000000d0a0d7221 */ /* 0x001fca0000000000 */
[----:B------:R-:W0:Y:S01]  /*07e0*/  SHFL.BFLY PT, R6, R13, 0x8, 0x1f ;  /* 0x0d001f000d067f89 */ /* 0x000e2200000e0000 */
[----:B-1----:R-:W-:-:S05]  /*07f0*/  FADD R12, R5, R8 ;  /* 0x00000008050c7221 */ /* 0x002fca0000000000 */
        /* <DEDUP_REMOVED lines=14> */
[C---:B------:R-:W-:Y:S02]  /*08e0*/  FSETP.GT.AND P2, PT, |R5|.reuse, 8.50705917302346158658e+37, PT ;  /* 0x7e8000000500780b */ /* 0x040fe40003f44200 */
[----:B------:R-:W-:Y:S01]  /*08f0*/  FSETP.GEU.AND P4, PT, |R5|, 1.175494350822287508e-38, PT ;  /* 0x008000000500780b */ /* 0x000fe20003f8e200 */
[----:B-1----:R-:W-:-:S05]  /*0900*/  FADD R10, R19, R10 ;  /* 0x0000000a130a7221 */ /* 0x002fca0000000000 */
[----:B------:R-:W-:-:S05]  /*0910*/  FSETP.GT.AND P3, PT, |R10|, 8.50705917302346158658e+37, PT ;  /* 0x7e8000000a00780b */ /* 0x000fca0003f64200 */
[----:B------:R-:W-:Y:S01]  /*0920*/  @P2 FMUL R5, R5, 0.25 ;  /* 0x3e80000005052820 */ /* 0x000fe20000400000 */
[----:B------:R-:W-:-:S03]  /*0930*/  FSETP.GEU.AND P5, PT, |R10|, 1.175494350822287508e-38, PT ;  /* 0x008000000a00780b */ /* 0x000fc60003fae200 */
[----:B------:R-:W-:-:S06]  /*0940*/  @!P4 FMUL R5, R5, 16777216 ;  /* 0x4b8000000505c820 */ /* 0x000fcc0000400000 */
[----:B------:R-:W0:Y:S01]  /*0950*/  MUFU.RCP R5, R5 ;  /* 0x0000000500057308 */ /* 0x000e220000001000 */
[----:B------:R-:W-:-:S04]  /*0960*/  @P3 FMUL R10, R10, 0.25 ;  /* 0x3e8000000a0a3820 */ /* 0x000fc80000400000 */
[----:B------:R-:W-:Y:S01]  /*0970*/  @!P5 FMUL R10, R10, 16777216 ;  /* 0x4b8000000a0ad820 */ /* 0x000fe20000400000 */
[----:B------:R-:W-:Y:S01]  /*0980*/  @P2 FMUL R4, R4, 0.25 ;  /* 0x3e80000004042820 */ /* 0x000fe20000400000 */
[----:B------:R-:W-:-:S04]  /*0990*/  @P2 FMUL R11, R11, 0.25 ;  /* 0x3e8000000b0b2820 */ /* 0x000fc80000400000 */
[----:B------:R-:W1:Y:S01]  /*09a0*/  MUFU.RCP R10, R10 ;  /* 0x0000000a000a7308 */ /* 0x000e620000001000 */
[----:B------:R-:W-:Y:S01]  /*09b0*/  @!P4 FMUL R4, R4, 16777216 ;  /* 0x4b8000000404c820 */ /* 0x000fe20000400000 */
[----:B------:R-:W-:Y:S01]  /*09c0*/  @!P4 FMUL R11, R11, 16777216 ;  /* 0x4b8000000b0bc820 */ /* 0x000fe20000400000 */
[----:B------:R-:W-:Y:S01]  /*09d0*/  @P3 FMUL R2, R2, 0.25 ;  /* 0x3e80000002023820 */ /* 0x000fe20000400000 */
[----:B------:R-:W-:Y:S01]  /*09e0*/  @P3 FMUL R3, R3, 0.25 ;  /* 0x3e80000003033820 */ /* 0x000fe20000400000 */
[C---:B0-----:R-:W-:Y:S01]  /*09f0*/  FMUL R12, R5.reuse, R4 ;  /* 0x00000004050c7220 */ /* 0x041fe20000400000 */
[----:B------:R-:W-:Y:S01]  /*0a00*/  FMUL R13, R5, R11 ;  /* 0x0000000b050d7220 */ /* 0x000fe20000400000 */
[----:B------:R-:W-:Y:S01]  /*0a10*/  IMAD.WIDE R4, R7, R0, c[0x0][0x170] ;  /* 0x00005c0007047625 */ /* 0x000fe200078e0200 */
[----:B------:R-:W-:Y:S01]  /*0a20*/  @!P5 FMUL R2, R2, 16777216 ;  /* 0x4b8000000202d820 */ /* 0x000fe20000400000 */
[----:B------:R-:W-:-:S03]  /*0a30*/  @!P5 FMUL R3, R3, 16777216 ;  /* 0x4b8000000303d820 */ /* 0x000fc60000400000 */
[----:B------:R0:W-:Y:S01]  /*0a40*/  @P1 STG.E.64 [R4.64], R12 ;  /* 0x0000000c04001986 */ /* 0x0001e2000c101b04 */
[C---:B-1----:R-:W-:Y:S01]  /*0a50*/  FMUL R6, R10.reuse, R2 ;  /* 0x000000020a067220 */ /* 0x042fe20000400000 */
[----:B------:R-:W-:Y:S01]  /*0a60*/  FMUL R7, R10, R3 ;  /* 0x000000030a077220 */ /* 0x000fe20000400000 */
[----:B------:R-:W-:Y:S01]  /*0a70*/  IMAD.WIDE R2, R9, R0, c[0x0][0x170] ;  /* 0x00005c0009027625 */ /* 0x000fe200078e0200 */
[----:B------:R-:W-:Y:S06]  /*0a80*/  @!P0 EXIT ;  /* 0x000000000000894d */ /* 0x000fec0003800000 */
[----:B------:R-:W-:Y:S01]  /*0a90*/  STG.E.64 [R2.64], R6 ;  /* 0x0000000602007986 */ /* 0x000fe2000c101b04 */
[----:B------:R-:W-:Y:S05]  /*0aa0*/  EXIT ;  /* 0x000000000000794d */ /* 0x000fea0003800000 */
.L_x_0:
[----:B------:R-:W-:-:S00]  /*0ab0*/  BRA `(.L_x_0) ;  /* 0xfffffff000007947 */ /* 0x000fc0000383ffff */
[----:B------:R-:W-:-:S00]  /*0ac0*/  NOP ;  /* 0x0000000000007918 */ /* 0x000fc00000000000 */
        /* <DEDUP_REMOVED lines=11> */
.L_x_1:
